	.headerflags	@"EF_CUDA_TEXMODE_UNIFIED EF_CUDA_64BIT_ADDRESS EF_CUDA_ACCELERATORS EF_CUDA_SM90 EF_CUDA_VIRTUAL_SM(EF_CUDA_SM90)"
	.elftype	@"ET_EXEC"


//--------------------- .nv.info                  --------------------------
	.section	.nv.info,"",@"SHT_CUDA_INFO"
	.align	4


	//----- nvinfo : EIATTR_REGCOUNT
	.align		4
        /*0000*/ 	.byte	0x04, 0x2f
        /*0002*/ 	.short	(.L_1 - .L_0)
	.align		4
.L_0:
        /*0004*/ 	.word	index@(triton_poi_fused_cat_20)
        /*0008*/ 	.word	0x00000011


	//----- nvinfo : EIATTR_MIN_STACK_SIZE
	.align		4
.L_1:
        /*000c*/ 	.byte	0x04, 0x12
        /*000e*/ 	.short	(.L_3 - .L_2)
	.align		4
.L_2:
        /*0010*/ 	.word	index@(triton_poi_fused_cat_20)
        /*0014*/ 	.word	0x00000000


	//----- nvinfo : EIATTR_FRAME_SIZE
	.align		4
.L_3:
        /*0018*/ 	.byte	0x04, 0x11
        /*001a*/ 	.short	(.L_5 - .L_4)
	.align		4
.L_4:
        /*001c*/ 	.word	index@(triton_poi_fused_cat_20)
        /*0020*/ 	.word	0x00000000


	//----- nvinfo : EIATTR_MIN_STACK_SIZE
	.align		4
.L_5:
        /*0024*/ 	.byte	0x04, 0x12
        /*0026*/ 	.short	(.L_7 - .L_6)
	.align		4
.L_6:
        /*0028*/ 	.word	index@(triton_poi_fused_cat_20)
        /*002c*/ 	.word	0x00000000
.L_7:


//--------------------- .nv.info.triton_poi_fused_cat_20 --------------------------
	.section	.nv.info.triton_poi_fused_cat_20,"",@"SHT_CUDA_INFO"
	.sectionflags	@""
	.align	4


	//----- nvinfo : EIATTR_CUDA_API_VERSION
	.align		4
        /*0000*/ 	.byte	0x04, 0x37
        /*0002*/ 	.short	(.L_9 - .L_8)
.L_8:
        /*0004*/ 	.word	0x0000007c


	//----- nvinfo : EIATTR_KPARAM_INFO
	.align		4
.L_9:
        /*0008*/ 	.byte	0x04, 0x17
        /*000a*/ 	.short	(.L_11 - .L_10)
.L_10:
        /*000c*/ 	.word	0x00000000
        /*0010*/ 	.short	0x0005
        /*0012*/ 	.short	0x0028
        /*0014*/ 	.byte	0x00, 0xf0, 0x11, 0x00


	//----- nvinfo : EIATTR_KPARAM_INFO
	.align		4
.L_11:
        /*0018*/ 	.byte	0x04, 0x17
        /*001a*/ 	.short	(.L_13 - .L_12)
.L_12:
        /*001c*/ 	.word	0x00000000
        /*0020*/ 	.short	0x0004
        /*0022*/ 	.short	0x0020
        /*0024*/ 	.byte	0x00, 0xf4, 0x21, 0x00


	//----- nvinfo : EIATTR_KPARAM_INFO
	.align		4
.L_13:
        /*0028*/ 	.byte	0x04, 0x17
        /*002a*/ 	.short	(.L_15 - .L_14)
.L_14:
        /*002c*/ 	.word	0x00000000
        /*0030*/ 	.short	0x0003
        /*0032*/ 	.short	0x0018
        /*0034*/ 	.byte	0x00, 0xf4, 0x21, 0x00


	//----- nvinfo : EIATTR_KPARAM_INFO
	.align		4
.L_15:
        /*0038*/ 	.byte	0x04, 0x17
        /*003a*/ 	.short	(.L_17 - .L_16)
.L_16:
        /*003c*/ 	.word	0x00000000
        /*0040*/ 	.short	0x0002
        /*0042*/ 	.short	0x0010
        /*0044*/ 	.byte	0x00, 0xf4, 0x21, 0x00


	//----- nvinfo : EIATTR_KPARAM_INFO
	.align		4
.L_17:
        /*0048*/ 	.byte	0x04, 0x17
        /*004a*/ 	.short	(.L_19 - .L_18)
.L_18:
        /*004c*/ 	.word	0x00000000
        /*0050*/ 	.short	0x0001
        /*0052*/ 	.short	0x0008
        /*0054*/ 	.byte	0x00, 0xf4, 0x21, 0x00


	//----- nvinfo : EIATTR_KPARAM_INFO
	.align		4
.L_19:
        /*0058*/ 	.byte	0x04, 0x17
        /*005a*/ 	.short	(.L_21 - .L_20)
.L_20:
        /*005c*/ 	.word	0x00000000
        /*0060*/ 	.short	0x0000
        /*0062*/ 	.short	0x0000
        /*0064*/ 	.byte	0x00, 0xf4, 0x21, 0x00


	//----- nvinfo : EIATTR_SPARSE_MMA_MASK
	.align		4
.L_21:
        /*0068*/ 	.byte	0x03, 0x50
        /*006a*/ 	.short	0x0000


	//----- nvinfo : EIATTR_MAXREG_COUNT
	.align		4
        /*006c*/ 	.byte	0x03, 0x1b
        /*006e*/ 	.short	0x00ff


	//----- nvinfo : EIATTR_EXIT_INSTR_OFFSETS
	.align		4
        /*0070*/ 	.byte	0x04, 0x1c
        /*0072*/ 	.short	(.L_23 - .L_22)


	//   ....[0]....
.L_22:
        /*0074*/ 	.word	0x000004c0


	//   ....[1]....
        /*0078*/ 	.word	0x000004e0


	//----- nvinfo : EIATTR_REQNTID
	.align		4
.L_23:
        /*007c*/ 	.byte	0x04, 0x10
        /*007e*/ 	.short	(.L_25 - .L_24)
.L_24:
        /*0080*/ 	.word	0x00000080
        /*0084*/ 	.word	0x00000001
        /*0088*/ 	.word	0x00000001


	//----- nvinfo : EIATTR_CBANK_PARAM_SIZE
	.align		4
.L_25:
        /*008c*/ 	.byte	0x03, 0x19
        /*008e*/ 	.short	0x002c


	//----- nvinfo : EIATTR_PARAM_CBANK
	.align		4
        /*0090*/ 	.byte	0x04, 0x0a
        /*0092*/ 	.short	(.L_27 - .L_26)
	.align		4
.L_26:
        /*0094*/ 	.word	index@(.nv.constant0.triton_poi_fused_cat_20)
        /*0098*/ 	.short	0x0210
        /*009a*/ 	.short	0x002c


	//----- nvinfo : EIATTR_SW_WAR
	.align		4
.L_27:
        /*009c*/ 	.byte	0x04, 0x36
        /*009e*/ 	.short	(.L_29 - .L_28)
.L_28:
        /*00a0*/ 	.word	0x00000008
.L_29:


//--------------------- .nv.callgraph             --------------------------
	.section	.nv.callgraph,"",@"SHT_CUDA_CALLGRAPH"
	.align	4
	.sectionentsize	8
	.align		4
        /*0000*/ 	.word	0x00000000
	.align		4
        /*0004*/ 	.word	0xffffffff
	.align		4
        /*0008*/ 	.word	0x00000000
	.align		4
        /*000c*/ 	.word	0xfffffffe
	.align		4
        /*0010*/ 	.word	0x00000000
	.align		4
        /*0014*/ 	.word	0xfffffffd
	.align		4
        /*0018*/ 	.word	0x00000000
	.align		4
        /*001c*/ 	.word	0xfffffffc


//--------------------- .text.triton_poi_fused_cat_20 --------------------------
	.section	.text.triton_poi_fused_cat_20,"ax",@progbits
	.align	128
        .global         triton_poi_fused_cat_20
        .type           triton_poi_fused_cat_20,@function
        .size           triton_poi_fused_cat_20,(.L_x_1 - triton_poi_fused_cat_20)
        .other          triton_poi_fused_cat_20,@"STO_CUDA_ENTRY STV_DEFAULT"
triton_poi_fused_cat_20:
.text.triton_poi_fused_cat_20:
[----:B------:R-:W0:Y:S02]  /*0000*/  LDC R1, c[0x0][0x28] ;  /* 0x00000a00ff017b82 */ /* 0x000e240000000800 */
[----:B------:R-:W1:Y:S01]  /*0010*/  S2R R0, SR_TID.X ;  /* 0x0000000000007919 */ /* 0x000e620000002100 */
[----:B------:R-:W2:Y:S01]  /*0020*/  LDC.64 R6, c[0x0][0x210] ;  /* 0x00008400ff067b82 */ /* 0x000ea20000000a00 */
[----:B------:R-:W-:Y:S01]  /*0030*/  IMAD.MOV.U32 R10, RZ, RZ, RZ ;  /* 0x000000ffff0a7224 */ /* 0x000fe200078e00ff */
[----:B------:R-:W-:Y:S01]  /*0040*/  ULDC.64 UR4, c[0x0][0x208] ;  /* 0x0000820000047ab9 */ /* 0x000fe20000000a00 */
[----:B------:R-:W3:Y:S01]  /*0050*/  S2R R3, SR_CTAID.X ;  /* 0x0000000000037919 */ /* 0x000ee20000002500 */
[----:B------:R-:W-:Y:S01]  /*0060*/  ULDC.64 UR6, c[0x0][0x218] ;  /* 0x0000860000067ab9 */ /* 0x000fe20000000a00 */
[----:B------:R-:W-:Y:S01]  /*0070*/  ULDC.64 UR8, c[0x0][0x228] ;  /* 0x00008a0000087ab9 */ /* 0x000fe20000000a00 */
[----:B-1----:R-:W-:Y:S02]  /*0080*/  LOP3.LUT R0, R0, 0x7f, RZ, 0xc0, !PT ;  /* 0x0000007f00007812 */ /* 0x002fe400078ec0ff */
[----:B---3--:R-:W-:-:S03]  /*0090*/  SHF.R.S32.HI R2, RZ, 0x18, R3 ;  /* 0x00000018ff027819 */ /* 0x008fc60000011403 */
[----:B------:R-:W-:Y:S01]  /*00a0*/  IMAD R0, R3, 0x80, R0 ;  /* 0x0000008003007824 */ /* 0x000fe200078e0200 */
[----:B------:R-:W-:-:S03]  /*00b0*/  SGXT R3, R2, 0x1 ;  /* 0x000000010203781a */ /* 0x000fc60000000200 */
[----:B------:R-:W-:Y:S01]  /*00c0*/  IMAD.HI R4, R0, 0x3e0f83e1, RZ ;  /* 0x3e0f83e100047827 */ /* 0x000fe200078e02ff */
[----:B------:R-:W-:-:S04]  /*00d0*/  LEA.HI R3, R3, R0, RZ, 0x4 ;  /* 0x0000000003037211 */ /* 0x000fc800078f20ff */
[----:B------:R-:W-:-:S05]  /*00e0*/  SHF.R.S32.HI R3, RZ, 0x4, R3 ;  /* 0x00000004ff037819 */ /* 0x000fca0000011403 */
[----:B------:R-:W-:-:S05]  /*00f0*/  IMAD.HI R2, R3, 0x3e0f83e1, RZ ;  /* 0x3e0f83e103027827 */ /* 0x000fca00078e02ff */
[----:B------:R-:W-:-:S04]  /*0100*/  SHF.R.U32.HI R5, RZ, 0x1f, R2 ;  /* 0x0000001fff057819 */ /* 0x000fc80000011602 */
[----:B------:R-:W-:Y:S02]  /*0110*/  LEA.HI.SX32 R2, R2, R5, 0x1b ;  /* 0x0000000502027211 */ /* 0x000fe400078fdaff */
[----:B------:R-:W-:-:S03]  /*0120*/  SHF.R.U32.HI R5, RZ, 0x1f, R4 ;  /* 0x0000001fff057819 */ /* 0x000fc60000011604 */
[----:B------:R-:W-:Y:S01]  /*0130*/  IMAD R2, R2, -0x84, R3 ;  /* 0xffffff7c02027824 */ /* 0x000fe200078e0203 */
[----:B------:R-:W-:-:S04]  /*0140*/  LEA.HI.SX32 R5, R4, R5, 0x17 ;  /* 0x0000000504057211 */ /* 0x000fc800078fbaff */
[----:B------:R-:W-:Y:S01]  /*0150*/  ISETP.GE.AND P1, PT, R2, 0x30, PT ;  /* 0x000000300200780c */ /* 0x000fe20003f26270 */
[C---:B------:R-:W-:Y:S02]  /*0160*/  IMAD R3, R5.reuse, -0x840, R0 ;  /* 0xfffff7c005037824 */ /* 0x040fe400078e0200 */
[----:B------:R-:W-:Y:S01]  /*0170*/  IMAD R4, R5, 0x300, RZ ;  /* 0x0000030005047824 */ /* 0x000fe200078e02ff */
[----:B------:R-:W-:-:S03]  /*0180*/  ISETP.LT.AND P5, PT, R0, 0x2100, !P1 ;  /* 0x000021000000780c */ /* 0x000fc60004fa1270 */
[----:B------:R-:W-:-:S04]  /*0190*/  IMAD.IADD R9, R3, 0x1, R4 ;  /* 0x0000000103097824 */ /* 0x000fc800078e0204 */
[----:B--2---:R-:W-:-:S06]  /*01a0*/  IMAD.WIDE R6, R9, 0x4, R6 ;  /* 0x0000000409067825 */ /* 0x004fcc00078e0206 */
[----:B------:R1:W2:Y:S01]  /*01b0*/  @P5 LDG.E R10, desc[UR4][R6.64] ;  /* 0x00000004060a5981 */ /* 0x0002a2000c1e1900 */
[----:B------:R-:W-:Y:S01]  /*01c0*/  IMAD R8, R5, 0x120, RZ ;  /* 0x0000012005087824 */ /* 0x000fe200078e02ff */
[----:B------:R-:W-:Y:S02]  /*01d0*/  SHF.R.S32.HI R5, RZ, 0x1f, R3 ;  /* 0x0000001fff057819 */ /* 0x000fe40000011403 */
[----:B------:R-:W-:Y:S02]  /*01e0*/  IADD3 R9, P0, R3, R4, RZ ;  /* 0x0000000403097210 */ /* 0x000fe40007f1e0ff */
[----:B------:R-:W-:Y:S01]  /*01f0*/  IADD3 R11, P2, R3, R8, RZ ;  /* 0x00000008030b7210 */ /* 0x000fe20007f5e0ff */
[----:B------:R-:W-:Y:S01]  /*0200*/  VIADD R3, R2, 0xffffffd0 ;  /* 0xffffffd002037836 */ /* 0x000fe20000000000 */
[----:B------:R-:W-:Y:S02]  /*0210*/  LEA.HI.X.SX32 R12, R4, R5, 0x1, P0 ;  /* 0x00000005040c7211 */ /* 0x000fe400000f0eff */
[----:B------:R-:W-:-:S02]  /*0220*/  LEA R4, P0, R9, UR6, 0x2 ;  /* 0x0000000609047c11 */ /* 0x000fc4000f8010ff */
[----:B------:R-:W-:Y:S02]  /*0230*/  LEA.HI.X.SX32 R8, R8, R5, 0x1, P2 ;  /* 0x0000000508087211 */ /* 0x000fe400010f0eff */
[----:B------:R-:W-:Y:S01]  /*0240*/  LEA.HI.X R5, R9, UR7, R12, 0x2, P0 ;  /* 0x0000000709057c11 */ /* 0x000fe200080f140c */
[----:B------:R-:W-:Y:S01]  /*0250*/  ULDC.64 UR6, c[0x0][0x220] ;  /* 0x0000880000067ab9 */ /* 0x000fe20000000a00 */
[C---:B------:R-:W-:Y:S01]  /*0260*/  SHF.L.U64.HI R9, R11.reuse, 0x2, R8 ;  /* 0x000000020b097819 */ /* 0x040fe20000010208 */
[----:B------:R-:W-:Y:S01]  /*0270*/  IMAD.SHL.U32 R8, R11, 0x4, RZ ;  /* 0x000000040b087824 */ /* 0x000fe200078e00ff */
[----:B------:R-:W-:Y:S01]  /*0280*/  ISETP.GE.U32.AND P3, PT, R3, 0x30, PT ;  /* 0x000000300300780c */ /* 0x000fe20003f66070 */
[----:B------:R-:W-:-:S03]  /*0290*/  VIADD R3, R2, 0xffffffa0 ;  /* 0xffffffa002037836 */ /* 0x000fc60000000000 */
[----:B-1----:R-:W-:Y:S02]  /*02a0*/  IADD3 R6, P0, R8, UR6, RZ ;  /* 0x0000000608067c10 */ /* 0x002fe4000ff1e0ff */
[C---:B------:R-:W-:Y:S02]  /*02b0*/  ISETP.LT.AND P4, PT, R0.reuse, 0x2100, !P3 ;  /* 0x000021000000780c */ /* 0x040fe40005f81270 */
[----:B------:R-:W-:Y:S02]  /*02c0*/  IADD3.X R7, R9, UR7, RZ, P0, !PT ;  /* 0x0000000709077c10 */ /* 0x000fe400087fe4ff */
[----:B------:R-:W-:Y:S02]  /*02d0*/  ISETP.GE.AND P0, PT, R0, 0x2100, PT ;  /* 0x000021000000780c */ /* 0x000fe40003f06270 */
[----:B------:R-:W-:Y:S02]  /*02e0*/  IADD3 R8, P6, R8, UR8, RZ ;  /* 0x0000000808087c10 */ /* 0x000fe4000ffde0ff */
[----:B------:R-:W-:-:S02]  /*02f0*/  ISETP.GE.U32.AND P2, PT, R3, 0x12, PT ;  /* 0x000000120300780c */ /* 0x000fc40003f46070 */
[----:B------:R-:W-:Y:S02]  /*0300*/  IADD3.X R9, R9, UR9, RZ, P6, !PT ;  /* 0x0000000909097c10 */ /* 0x000fe4000b7fe4ff */
[----:B------:R-:W-:Y:S01]  /*0310*/  ISETP.LT.AND P6, PT, R0, 0x2100, !P2 ;  /* 0x000021000000780c */ /* 0x000fe200057c1270 */
[----:B------:R-:W-:Y:S01]  /*0320*/  IMAD.MOV.U32 R13, RZ, RZ, RZ ;  /* 0x000000ffff0d7224 */ /* 0x000fe200078e00ff */
[----:B--2---:R-:W-:Y:S02]  /*0330*/  SEL R3, R10, RZ, P5 ;  /* 0x000000ff0a037207 */ /* 0x004fe40002800000 */
[----:B------:R-:W-:Y:S02]  /*0340*/  CS2R R10, SRZ ;  /* 0x00000000000a7805 */ /* 0x000fe4000001ff00 */
[----:B------:R-:W-:-:S04]  /*0350*/  ISETP.GT.AND P5, PT, R2, 0x71, !P0 ;  /* 0x000000710200780c */ /* 0x000fc800047a4270 */
[----:B------:R-:W2:Y:S04]  /*0360*/  @P4 LDG.E R10, desc[UR4][R4.64+-0xc00] ;  /* 0xfff40004040a4981 */ /* 0x000ea8000c1e1900 */
[----:B------:R-:W3:Y:S05]  /*0370*/  @P6 LDG.E R11, desc[UR4][R6.64+-0x1800] ;  /* 0xffe80004060b6981 */ /* 0x000eea000c1e1900 */
[----:B------:R-:W4:Y:S01]  /*0380*/  @P5 LDG.E R13, desc[UR4][R8.64+-0x1c80] ;  /* 0xffe38004080d5981 */ /* 0x000f22000c1e1900 */
[----:B--2---:R-:W-:-:S02]  /*0390*/  SEL R12, R10, RZ, P4 ;  /* 0x000000ff0a0c7207 */ /* 0x004fc40002000000 */
[----:B------:R-:W-:Y:S02]  /*03a0*/  FSETP.GT.AND P4, PT, R3, RZ, PT ;  /* 0x000000ff0300720b */ /* 0x000fe40003f84000 */
[----:B----4-:R-:W-:Y:S02]  /*03b0*/  SEL R14, R13, RZ, P5 ;  /* 0x000000ff0d0e7207 */ /* 0x010fe40002800000 */
[----:B------:R-:W-:Y:S02]  /*03c0*/  FSETP.GT.AND P5, PT, R12, RZ, PT ;  /* 0x000000ff0c00720b */ /* 0x000fe40003fa4000 */
[----:B---3--:R-:W-:Y:S02]  /*03d0*/  SEL R13, R11, RZ, P6 ;  /* 0x000000ff0b0d7207 */ /* 0x008fe40003000000 */
[----:B------:R-:W1:Y:S02]  /*03e0*/  LDC.64 R10, c[0x0][0x230] ;  /* 0x00008c00ff0a7b82 */ /* 0x000e640000000a00 */
[----:B------:R-:W-:-:S03]  /*03f0*/  FSETP.GT.AND P6, PT, R13, RZ, PT ;  /* 0x000000ff0d00720b */ /* 0x000fc60003fc4000 */
[----:B------:R-:W-:Y:S01]  /*0400*/  @!P4 FMUL R3, R3, 0.20000000298023223877 ;  /* 0x3e4ccccd0303c820 */ /* 0x000fe20000400000 */
[----:B------:R-:W-:-:S03]  /*0410*/  FSETP.GT.AND P4, PT, R14, RZ, PT ;  /* 0x000000ff0e00720b */ /* 0x000fc60003f84000 */
[----:B------:R-:W-:Y:S01]  /*0420*/  @!P5 FMUL R12, R12, 0.20000000298023223877 ;  /* 0x3e4ccccd0c0cd820 */ /* 0x000fe20000400000 */
[----:B------:R-:W-:-:S05]  /*0430*/  ISETP.GE.AND P5, PT, R2, 0x60, PT ;  /* 0x000000600200780c */ /* 0x000fca0003fa6270 */
[----:B------:R-:W-:Y:S01]  /*0440*/  @!P6 FMUL R13, R13, 0.20000000298023223877 ;  /* 0x3e4ccccd0d0de820 */ /* 0x000fe20000400000 */
[----:B------:R-:W-:-:S03]  /*0450*/  @P1 FSEL R3, R12, RZ, !P3 ;  /* 0x000000ff0c031208 */ /* 0x000fc60005800000 */
[----:B------:R-:W-:Y:S01]  /*0460*/  @!P4 FMUL R14, R14, 0.20000000298023223877 ;  /* 0x3e4ccccd0e0ec820 */ /* 0x000fe20000400000 */
[----:B------:R-:W-:Y:S02]  /*0470*/  ISETP.GE.AND P1, PT, R2, 0x72, PT ;  /* 0x000000720200780c */ /* 0x000fe40003f26270 */
[----:B------:R-:W-:Y:S01]  /*0480*/  FSEL R13, R13, RZ, !P2 ;  /* 0x000000ff0d0d7208 */ /* 0x000fe20005000000 */
[----:B------:R-:W-:Y:S02]  /*0490*/  IMAD.MOV.U32 R5, RZ, RZ, R3 ;  /* 0x000000ffff057224 */ /* 0x000fe400078e0003 */
[----:B-1----:R-:W-:Y:S01]  /*04a0*/  IMAD.WIDE R2, R0, 0x4, R10 ;  /* 0x0000000400027825 */ /* 0x002fe200078e020a */
[----:B------:R-:W-:Y:S01]  /*04b0*/  @P5 FSEL R5, R13, R14, !P1 ;  /* 0x0000000e0d055208 */ /* 0x000fe20004800000 */
[----:B------:R-:W-:Y:S06]  /*04c0*/  @P0 EXIT ;  /* 0x000000000000094d */ /* 0x000fec0003800000 */
[----:B------:R-:W-:Y:S01]  /*04d0*/  STG.E desc[UR4][R2.64], R5 ;  /* 0x0000000502007986 */ /* 0x000fe2000c101904 */
[----:B------:R-:W-:Y:S05]  /*04e0*/  EXIT ;  /* 0x000000000000794d */ /* 0x000fea0003800000 */
.L_x_0:
[----:B------:R-:W-:-:S00]  /*04f0*/  BRA `(.L_x_0) ;  /* 0xfffffffc00fc7947 */ /* 0x000fc0000383ffff */
[----:B------:R-:W-:-:S00]  /*0500*/  NOP ;  /* 0x0000000000007918 */ /* 0x000fc00000000000 */
[----:B------:R-:W-:-:S00]  /*0510*/  NOP ;  /* 0x0000000000007918 */ /* 0x000fc00000000000 */
[----:B------:R-:W-:-:S00]  /*0520*/  NOP ;  /* 0x0000000000007918 */ /* 0x000fc00000000000 */
[----:B------:R-:W-:-:S00]  /*0530*/  NOP ;  /* 0x0000000000007918 */ /* 0x000fc00000000000 */
[----:B------:R-:W-:-:S00]  /*0540*/  NOP ;  /* 0x0000000000007918 */ /* 0x000fc00000000000 */
[----:B------:R-:W-:-:S00]  /*0550*/  NOP ;  /* 0x0000000000007918 */ /* 0x000fc00000000000 */
[----:B------:R-:W-:-:S00]  /*0560*/  NOP ;  /* 0x0000000000007918 */ /* 0x000fc00000000000 */
[----:B------:R-:W-:-:S00]  /*0570*/  NOP ;  /* 0x0000000000007918 */ /* 0x000fc00000000000 */
.L_x_1:


//--------------------- .nv.constant0.triton_poi_fused_cat_20 --------------------------
	.section	.nv.constant0.triton_poi_fused_cat_20,"a",@progbits
	.sectionflags	@""
	.align	4
.nv.constant0.triton_poi_fused_cat_20:
	.zero		572
